	.headerflags	@"EF_CUDA_TEXMODE_UNIFIED EF_CUDA_64BIT_ADDRESS EF_CUDA_ACCELERATORS EF_CUDA_SM90 EF_CUDA_VIRTUAL_SM(EF_CUDA_SM90)"
	.elftype	@"ET_EXEC"


//--------------------- .nv.info                  --------------------------
	.section	.nv.info,"",@"SHT_CUDA_INFO"
	.align	4


	//----- nvinfo : EIATTR_REGCOUNT
	.align		4
        /*0000*/ 	.byte	0x04, 0x2f
        /*0002*/ 	.short	(.L_3 - .L_2)
	.align		4
.L_2:
        /*0004*/ 	.word	index@(triton_poi_fused__native_batch_norm_legit_no_training_add_0)
        /*0008*/ 	.word	0x00000020


	//----- nvinfo : EIATTR_MIN_STACK_SIZE
	.align		4
.L_3:
        /*000c*/ 	.byte	0x04, 0x12
        /*000e*/ 	.short	(.L_5 - .L_4)
	.align		4
.L_4:
        /*0010*/ 	.word	index@(triton_poi_fused__native_batch_norm_legit_no_training_add_0)
        /*0014*/ 	.word	0x00000000


	//----- nvinfo : EIATTR_FRAME_SIZE
	.align		4
.L_5:
        /*0018*/ 	.byte	0x04, 0x11
        /*001a*/ 	.short	(.L_7 - .L_6)
	.align		4
.L_6:
        /*001c*/ 	.word	index@(triton_poi_fused__native_batch_norm_legit_no_training_add_0)
        /*0020*/ 	.word	0x00000000


	//----- nvinfo : EIATTR_MIN_STACK_SIZE
	.align		4
.L_7:
        /*0024*/ 	.byte	0x04, 0x12
        /*0026*/ 	.short	(.L_9 - .L_8)
	.align		4
.L_8:
        /*0028*/ 	.word	index@(triton_poi_fused__native_batch_norm_legit_no_training_add_0)
        /*002c*/ 	.word	0x00000000
.L_9:


//--------------------- .nv.info.triton_poi_fused__native_batch_norm_legit_no_training_add_0 --------------------------
	.section	.nv.info.triton_poi_fused__native_batch_norm_legit_no_training_add_0,"",@"SHT_CUDA_INFO"
	.sectionflags	@""
	.align	4


	//----- nvinfo : EIATTR_CUDA_API_VERSION
	.align		4
        /*0000*/ 	.byte	0x04, 0x37
        /*0002*/ 	.short	(.L_11 - .L_10)
.L_10:
        /*0004*/ 	.word	0x0000007c


	//----- nvinfo : EIATTR_KPARAM_INFO
	.align		4
.L_11:
        /*0008*/ 	.byte	0x04, 0x17
        /*000a*/ 	.short	(.L_13 - .L_12)
.L_12:
        /*000c*/ 	.word	0x00000000
        /*0010*/ 	.short	0x000c
        /*0012*/ 	.short	0x0060
        /*0014*/ 	.byte	0x00, 0xf0, 0x11, 0x00


	//----- nvinfo : EIATTR_KPARAM_INFO
	.align		4
.L_13:
        /*0018*/ 	.byte	0x04, 0x17
        /*001a*/ 	.short	(.L_15 - .L_14)
.L_14:
        /*001c*/ 	.word	0x00000000
        /*0020*/ 	.short	0x000b
        /*0022*/ 	.short	0x0058
        /*0024*/ 	.byte	0x00, 0xf4, 0x21, 0x00


	//----- nvinfo : EIATTR_KPARAM_INFO
	.align		4
.L_15:
        /*0028*/ 	.byte	0x04, 0x17
        /*002a*/ 	.short	(.L_17 - .L_16)
.L_16:
        /*002c*/ 	.word	0x00000000
        /*0030*/ 	.short	0x000a
        /*0032*/ 	.short	0x0050
        /*0034*/ 	.byte	0x00, 0xf4, 0x21, 0x00


	//----- nvinfo : EIATTR_KPARAM_INFO
	.align		4
.L_17:
        /*0038*/ 	.byte	0x04, 0x17
        /*003a*/ 	.short	(.L_19 - .L_18)
.L_18:
        /*003c*/ 	.word	0x00000000
        /*0040*/ 	.short	0x0009
        /*0042*/ 	.short	0x0048
        /*0044*/ 	.byte	0x00, 0xf4, 0x21, 0x00


	//----- nvinfo : EIATTR_KPARAM_INFO
	.align		4
.L_19:
        /*0048*/ 	.byte	0x04, 0x17
        /*004a*/ 	.short	(.L_21 - .L_20)
.L_20:
        /*004c*/ 	.word	0x00000000
        /*0050*/ 	.short	0x0008
        /*0052*/ 	.short	0x0040
        /*0054*/ 	.byte	0x00, 0xf4, 0x21, 0x00


	//----- nvinfo : EIATTR_KPARAM_INFO
	.align		4
.L_21:
        /*0058*/ 	.byte	0x04, 0x17
        /*005a*/ 	.short	(.L_23 - .L_22)
.L_22:
        /*005c*/ 	.word	0x00000000
        /*0060*/ 	.short	0x0007
        /*0062*/ 	.short	0x0038
        /*0064*/ 	.byte	0x00, 0xf4, 0x21, 0x00


	//----- nvinfo : EIATTR_KPARAM_INFO
	.align		4
.L_23:
        /*0068*/ 	.byte	0x04, 0x17
        /*006a*/ 	.short	(.L_25 - .L_24)
.L_24:
        /*006c*/ 	.word	0x00000000
        /*0070*/ 	.short	0x0006
        /*0072*/ 	.short	0x0030
        /*0074*/ 	.byte	0x00, 0xf4, 0x21, 0x00


	//----- nvinfo : EIATTR_KPARAM_INFO
	.align		4
.L_25:
        /*0078*/ 	.byte	0x04, 0x17
        /*007a*/ 	.short	(.L_27 - .L_26)
.L_26:
        /*007c*/ 	.word	0x00000000
        /*0080*/ 	.short	0x0005
        /*0082*/ 	.short	0x0028
        /*0084*/ 	.byte	0x00, 0xf4, 0x21, 0x00


	//----- nvinfo : EIATTR_KPARAM_INFO
	.align		4
.L_27:
        /*0088*/ 	.byte	0x04, 0x17
        /*008a*/ 	.short	(.L_29 - .L_28)
.L_28:
        /*008c*/ 	.word	0x00000000
        /*0090*/ 	.short	0x0004
        /*0092*/ 	.short	0x0020
        /*0094*/ 	.byte	0x00, 0xf4, 0x21, 0x00


	//----- nvinfo : EIATTR_KPARAM_INFO
	.align		4
.L_29:
        /*0098*/ 	.byte	0x04, 0x17
        /*009a*/ 	.short	(.L_31 - .L_30)
.L_30:
        /*009c*/ 	.word	0x00000000
        /*00a0*/ 	.short	0x0003
        /*00a2*/ 	.short	0x0018
        /*00a4*/ 	.byte	0x00, 0xf4, 0x21, 0x00


	//----- nvinfo : EIATTR_KPARAM_INFO
	.align		4
.L_31:
        /*00a8*/ 	.byte	0x04, 0x17
        /*00aa*/ 	.short	(.L_33 - .L_32)
.L_32:
        /*00ac*/ 	.word	0x00000000
        /*00b0*/ 	.short	0x0002
        /*00b2*/ 	.short	0x0010
        /*00b4*/ 	.byte	0x00, 0xf4, 0x21, 0x00


	//----- nvinfo : EIATTR_KPARAM_INFO
	.align		4
.L_33:
        /*00b8*/ 	.byte	0x04, 0x17
        /*00ba*/ 	.short	(.L_35 - .L_34)
.L_34:
        /*00bc*/ 	.word	0x00000000
        /*00c0*/ 	.short	0x0001
        /*00c2*/ 	.short	0x0008
        /*00c4*/ 	.byte	0x00, 0xf4, 0x21, 0x00


	//----- nvinfo : EIATTR_KPARAM_INFO
	.align		4
.L_35:
        /*00c8*/ 	.byte	0x04, 0x17
        /*00ca*/ 	.short	(.L_37 - .L_36)
.L_36:
        /*00cc*/ 	.word	0x00000000
        /*00d0*/ 	.short	0x0000
        /*00d2*/ 	.short	0x0000
        /*00d4*/ 	.byte	0x00, 0xf4, 0x21, 0x00


	//----- nvinfo : EIATTR_SPARSE_MMA_MASK
	.align		4
.L_37:
        /*00d8*/ 	.byte	0x03, 0x50
        /*00da*/ 	.short	0x0000


	//----- nvinfo : EIATTR_MAXREG_COUNT
	.align		4
        /*00dc*/ 	.byte	0x03, 0x1b
        /*00de*/ 	.short	0x00ff


	//----- nvinfo : EIATTR_EXIT_INSTR_OFFSETS
	.align		4
        /*00e0*/ 	.byte	0x04, 0x1c
        /*00e2*/ 	.short	(.L_39 - .L_38)


	//   ....[0]....
.L_38:
        /*00e4*/ 	.word	0x00000810


	//   ....[1]....
        /*00e8*/ 	.word	0x00000830


	//----- nvinfo : EIATTR_REQNTID
	.align		4
.L_39:
        /*00ec*/ 	.byte	0x04, 0x10
        /*00ee*/ 	.short	(.L_41 - .L_40)
.L_40:
        /*00f0*/ 	.word	0x00000080
        /*00f4*/ 	.word	0x00000001
        /*00f8*/ 	.word	0x00000001


	//----- nvinfo : EIATTR_CBANK_PARAM_SIZE
	.align		4
.L_41:
        /*00fc*/ 	.byte	0x03, 0x19
        /*00fe*/ 	.short	0x0064


	//----- nvinfo : EIATTR_PARAM_CBANK
	.align		4
        /*0100*/ 	.byte	0x04, 0x0a
        /*0102*/ 	.short	(.L_43 - .L_42)
	.align		4
.L_42:
        /*0104*/ 	.word	index@(.nv.constant0.triton_poi_fused__native_batch_norm_legit_no_training_add_0)
        /*0108*/ 	.short	0x0210
        /*010a*/ 	.short	0x0064


	//----- nvinfo : EIATTR_SW_WAR
	.align		4
.L_43:
        /*010c*/ 	.byte	0x04, 0x36
        /*010e*/ 	.short	(.L_45 - .L_44)
.L_44:
        /*0110*/ 	.word	0x00000008
.L_45:


//--------------------- .nv.callgraph             --------------------------
	.section	.nv.callgraph,"",@"SHT_CUDA_CALLGRAPH"
	.align	4
	.sectionentsize	8
	.align		4
        /*0000*/ 	.word	0x00000000
	.align		4
        /*0004*/ 	.word	0xffffffff
	.align		4
        /*0008*/ 	.word	0x00000000
	.align		4
        /*000c*/ 	.word	0xfffffffe
	.align		4
        /*0010*/ 	.word	0x00000000
	.align		4
        /*0014*/ 	.word	0xfffffffd
	.align		4
        /*0018*/ 	.word	0x00000000
	.align		4
        /*001c*/ 	.word	0xfffffffc


//--------------------- .nv.constant4             --------------------------
	.section	.nv.constant4,"a",@progbits
	.align	8
	.align		8
.nv.constant4:
        /*0000*/ 	.dword	_$_str
	.align		8
        /*0008*/ 	.dword	_$_str_$_2


//--------------------- .text.triton_poi_fused__native_batch_norm_legit_no_training_add_0 --------------------------
	.section	.text.triton_poi_fused__native_batch_norm_legit_no_training_add_0,"ax",@progbits
	.align	128
        .global         triton_poi_fused__native_batch_norm_legit_no_training_add_0
        .type           triton_poi_fused__native_batch_norm_legit_no_training_add_0,@function
        .size           triton_poi_fused__native_batch_norm_legit_no_training_add_0,(.L_x_1 - triton_poi_fused__native_batch_norm_legit_no_training_add_0)
        .other          triton_poi_fused__native_batch_norm_legit_no_training_add_0,@"STO_CUDA_ENTRY STV_DEFAULT"
triton_poi_fused__native_batch_norm_legit_no_training_add_0:
.text.triton_poi_fused__native_batch_norm_legit_no_training_add_0:
[----:B------:R-:W0:Y:S01]  /*0000*/  LDC R1, c[0x0][0x28] ;  /* 0x00000a00ff017b82 */ /* 0x000e220000000800 */
[----:B------:R-:W1:Y:S07]  /*0010*/  S2R R0, SR_TID.X ;  /* 0x0000000000007919 */ /* 0x000e6e0000002100 */
[----:B------:R-:W2:Y:S01]  /*0020*/  LDC.64 R14, c[0x0][0x250] ;  /* 0x00009400ff0e7b82 */ /* 0x000ea20000000a00 */
[----:B------:R-:W-:Y:S01]  /*0030*/  CS2R R8, SRZ ;  /* 0x0000000000087805 */ /* 0x000fe2000001ff00 */
[----:B------:R-:W-:Y:S01]  /*0040*/  ULDC.64 UR4, c[0x0][0x208] ;  /* 0x0000820000047ab9 */ /* 0x000fe20000000a00 */
[----:B------:R-:W3:Y:S01]  /*0050*/  S2R R5, SR_CTAID.X ;  /* 0x0000000000057919 */ /* 0x000ee20000002500 */
[----:B------:R-:W-:Y:S01]  /*0060*/  HFMA2.MMA R10, -RZ, RZ, 0, 0 ;  /* 0x00000000ff0a7435 */ /* 0x000fe200000001ff */
[----:B------:R-:W-:-:S03]  /*0070*/  MOV R22, RZ ;  /* 0x000000ff00167202 */ /* 0x000fc60000000f00 */
[----:B------:R-:W4:Y:S08]  /*0080*/  LDC.64 R26, c[0x0][0x248] ;  /* 0x00009200ff1a7b82 */ /* 0x000f300000000a00 */
[----:B------:R-:W5:Y:S01]  /*0090*/  LDC.64 R28, c[0x0][0x220] ;  /* 0x00008800ff1c7b82 */ /* 0x000f620000000a00 */
[----:B------:R-:W-:-:S07]  /*00a0*/  HFMA2.MMA R20, -RZ, RZ, 0, 0 ;  /* 0x00000000ff147435 */ /* 0x000fce00000001ff */
[----:B------:R-:W2:Y:S01]  /*00b0*/  LDC.64 R18, c[0x0][0x230] ;  /* 0x00008c00ff127b82 */ /* 0x000ea20000000a00 */
[----:B-1----:R-:W-:-:S07]  /*00c0*/  SHF.L.U32 R0, R0, 0x1, RZ ;  /* 0x0000000100007819 */ /* 0x002fce00000006ff */
[----:B------:R-:W1:Y:S01]  /*00d0*/  LDC.64 R12, c[0x0][0x238] ;  /* 0x00008e00ff0c7b82 */ /* 0x000e620000000a00 */
[----:B---3--:R-:W-:Y:S02]  /*00e0*/  SHF.R.S32.HI R3, RZ, 0x17, R5 ;  /* 0x00000017ff037819 */ /* 0x008fe40000011405 */
[----:B------:R-:W-:Y:S02]  /*00f0*/  LOP3.LUT R0, R0, 0xfe, RZ, 0xc0, !PT ;  /* 0x000000fe00007812 */ /* 0x000fe400078ec0ff */
[----:B------:R-:W-:-:S03]  /*0100*/  SGXT R3, R3, 0x1 ;  /* 0x000000010303781a */ /* 0x000fc60000000200 */
[----:B------:R-:W3:Y:S01]  /*0110*/  LDC.64 R16, c[0x0][0x258] ;  /* 0x00009600ff107b82 */ /* 0x000ee20000000a00 */
[----:B------:R-:W-:-:S04]  /*0120*/  LEA R0, R5, R0, 0x8 ;  /* 0x0000000005007211 */ /* 0x000fc800078e40ff */
[----:B------:R-:W-:Y:S02]  /*0130*/  LEA.HI R3, R3, R0, RZ, 0x4 ;  /* 0x0000000003037211 */ /* 0x000fe400078f20ff */
[----:B------:R-:W-:Y:S01]  /*0140*/  ISETP.GE.AND P0, PT, R0, 0x100, PT ;  /* 0x000001000000780c */ /* 0x000fe20003f06270 */
[----:B------:R-:W1:Y:S01]  /*0150*/  LDC.64 R4, c[0x0][0x228] ;  /* 0x00008a00ff047b82 */ /* 0x000e620000000a00 */
[----:B------:R-:W-:-:S04]  /*0160*/  SHF.R.S32.HI R3, RZ, 0x4, R3 ;  /* 0x00000004ff037819 */ /* 0x000fc80000011403 */
[----:B------:R-:W-:-:S03]  /*0170*/  LEA.HI R2, R3, R3, RZ, 0x2 ;  /* 0x0000000303027211 */ /* 0x000fc600078f10ff */
[----:B------:R-:W3:Y:S01]  /*0180*/  LDC.64 R24, c[0x0][0x240] ;  /* 0x00009000ff187b82 */ /* 0x000ee20000000a00 */
[----:B------:R-:W-:-:S04]  /*0190*/  LOP3.LUT R2, R2, 0xfffffffc, RZ, 0xc0, !PT ;  /* 0xfffffffc02027812 */ /* 0x000fc800078ec0ff */
[----:B------:R-:W-:-:S05]  /*01a0*/  IADD3 R21, R3, -R2, RZ ;  /* 0x8000000203157210 */ /* 0x000fca0007ffe0ff */
[----:B01----:R-:W-:-:S05]  /*01b0*/  IMAD.WIDE R4, R21, 0x4, R4 ;  /* 0x0000000415047825 */ /* 0x003fca00078e0204 */
[----:B------:R-:W3:Y:S01]  /*01c0*/  @!P0 LDG.E.EL R8, desc[UR4][R4.64] ;  /* 0x0000000404088981 */ /* 0x000ee2000c2e1900 */
[----:B--2---:R-:W-:-:S03]  /*01d0*/  IMAD.WIDE R14, R21, 0x4, R14 ;  /* 0x00000004150e7825 */ /* 0x004fc600078e020e */
[----:B------:R0:W2:Y:S04]  /*01e0*/  @!P0 LDG.E.EL R10, desc[UR4][R4.64] ;  /* 0x00000004040a8981 */ /* 0x0000a8000c2e1900 */
[----:B------:R-:W2:Y:S01]  /*01f0*/  @!P0 LDG.E.EL R22, desc[UR4][R14.64] ;  /* 0x000000040e168981 */ /* 0x000ea2000c2e1900 */
[----:B------:R-:W-:Y:S01]  /*0200*/  CS2R R2, SRZ ;  /* 0x0000000000027805 */ /* 0x000fe2000001ff00 */
[C---:B----4-:R-:W-:Y:S02]  /*0210*/  IMAD.WIDE R26, R21.reuse, 0x4, R26 ;  /* 0x00000004151a7825 */ /* 0x050fe400078e021a */
[----:B------:R1:W4:Y:S01]  /*0220*/  @!P0 LDG.E.EL R20, desc[UR4][R14.64] ;  /* 0x000000040e148981 */ /* 0x000322000c2e1900 */
[----:B0-----:R-:W-:Y:S01]  /*0230*/  CS2R R4, SRZ ;  /* 0x0000000000047805 */ /* 0x001fe2000001ff00 */
[----:B-----5:R-:W-:-:S02]  /*0240*/  IMAD.WIDE R28, R21, 0x4, R28 ;  /* 0x00000004151c7825 */ /* 0x020fc400078e021c */
[----:B------:R-:W5:Y:S04]  /*0250*/  @!P0 LDG.E.EL R3, desc[UR4][R26.64] ;  /* 0x000000041a038981 */ /* 0x000f68000c2e1900 */
[----:B------:R-:W4:Y:S01]  /*0260*/  @!P0 LDG.E.EL R2, desc[UR4][R26.64] ;  /* 0x000000041a028981 */ /* 0x000f22000c2e1900 */
[----:B-1----:R-:W0:Y:S03]  /*0270*/  LDC.64 R14, c[0x0][0x260] ;  /* 0x00009800ff0e7b82 */ /* 0x002e260000000a00 */
[----:B------:R-:W4:Y:S04]  /*0280*/  @!P0 LDG.E.EL R5, desc[UR4][R28.64] ;  /* 0x000000041c058981 */ /* 0x000f28000c2e1900 */
[----:B------:R-:W4:Y:S01]  /*0290*/  @!P0 LDG.E.EL R4, desc[UR4][R28.64] ;  /* 0x000000041c048981 */ /* 0x000f22000c2e1900 */
[----:B------:R-:W-:Y:S01]  /*02a0*/  CS2R R6, SRZ ;  /* 0x0000000000067805 */ /* 0x000fe2000001ff00 */
[----:B------:R-:W-:-:S05]  /*02b0*/  IMAD.WIDE R18, R21, 0x4, R18 ;  /* 0x0000000415127825 */ /* 0x000fca00078e0212 */
[----:B------:R-:W4:Y:S04]  /*02c0*/  @!P0 LDG.E.EL R6, desc[UR4][R18.64] ;  /* 0x0000000412068981 */ /* 0x000f28000c2e1900 */
[----:B------:R1:W4:Y:S01]  /*02d0*/  @!P0 LDG.E.EL R7, desc[UR4][R18.64] ;  /* 0x0000000412078981 */ /* 0x000322000c2e1900 */
[----:B------:R-:W-:-:S04]  /*02e0*/  IMAD.WIDE R12, R21, 0x4, R12 ;  /* 0x00000004150c7825 */ /* 0x000fc800078e020c */
[C---:B---3--:R-:W-:Y:S01]  /*02f0*/  IMAD.WIDE R16, R21.reuse, 0x4, R16 ;  /* 0x0000000415107825 */ /* 0x048fe200078e0210 */
[----:B------:R-:W3:Y:S01]  /*0300*/  @!P0 LDG.E.EL R9, desc[UR4][R12.64] ;  /* 0x000000040c098981 */ /* 0x000ee2000c2e1900 */
[----:B-1----:R-:W1:Y:S02]  /*0310*/  LDC.64 R18, c[0x0][0x218] ;  /* 0x00008600ff127b82 */ /* 0x002e640000000a00 */
[----:B0-----:R-:W-:Y:S01]  /*0320*/  IMAD.WIDE R14, R21, 0x4, R14 ;  /* 0x00000004150e7825 */ /* 0x001fe200078e020e */
[----:B------:R-:W-:-:S03]  /*0330*/  HFMA2.MMA R21, -RZ, RZ, 1.625, 0 ;  /* 0x3e800000ff157435 */ /* 0x000fc600000001ff */
[----:B------:R-:W-:-:S04]  /*0340*/  IMAD.WIDE R24, R0, 0x4, R24 ;  /* 0x0000000400187825 */ /* 0x000fc800078e0218 */
[----:B-1----:R-:W-:-:S04]  /*0350*/  IMAD.WIDE R18, R0, 0x4, R18 ;  /* 0x0000000400127825 */ /* 0x002fc800078e0212 */
[----:B------:R-:W-:-:S04]  /*0360*/  FADD R23, R8, 9.9999997473787516356e-06 ;  /* 0x3727c5ac08177421 */ /* 0x000fc80000000000 */
[----:B------:R-:W0:Y:S01]  /*0370*/  MUFU.SQRT R26, R23 ;  /* 0x00000017001a7308 */ /* 0x000e220000002000 */
[----:B--2---:R-:W-:Y:S01]  /*0380*/  FADD R28, R10, 9.9999997473787516356e-06 ;  /* 0x3727c5ac0a1c7421 */ /* 0x004fe20000000000 */
[----:B------:R-:W-:-:S06]  /*0390*/  FADD R29, R22, 9.9999997473787516356e-06 ;  /* 0x3727c5ac161d7421 */ /* 0x000fcc0000000000 */
[----:B------:R-:W1:Y:S08]  /*03a0*/  MUFU.SQRT R28, R28 ;  /* 0x0000001c001c7308 */ /* 0x000e700000002000 */
[----:B------:R-:W2:Y:S01]  /*03b0*/  MUFU.SQRT R29, R29 ;  /* 0x0000001d001d7308 */ /* 0x000ea20000002000 */
[C---:B0-----:R-:W-:Y:S02]  /*03c0*/  FSETP.GT.AND P1, PT, R26.reuse, 8.50705917302346158658e+37, PT ;  /* 0x7e8000001a00780b */ /* 0x041fe40003f24000 */
[----:B------:R-:W-:-:S02]  /*03d0*/  FSETP.GEU.AND P4, PT, R26, 1.175494350822287508e-38, PT ;  /* 0x008000001a00780b */ /* 0x000fc40003f8e000 */
[C---:B-1----:R-:W-:Y:S02]  /*03e0*/  FSETP.GT.AND P2, PT, R28.reuse, 8.50705917302346158658e+37, PT ;  /* 0x7e8000001c00780b */ /* 0x042fe40003f44000 */
[----:B------:R-:W-:Y:S02]  /*03f0*/  MOV R8, RZ ;  /* 0x000000ff00087202 */ /* 0x000fe40000000f00 */
[----:B------:R-:W-:Y:S02]  /*0400*/  FSETP.GEU.AND P5, PT, R28, 1.175494350822287508e-38, PT ;  /* 0x008000001c00780b */ /* 0x000fe40003fae000 */
[----:B--2---:R-:W-:-:S03]  /*0410*/  FSETP.GT.AND P3, PT, R29, 8.50705917302346158658e+37, PT ;  /* 0x7e8000001d00780b */ /* 0x004fc60003f64000 */
[----:B------:R-:W-:Y:S01]  /*0420*/  @P1 FMUL R26, R26, 0.25 ;  /* 0x3e8000001a1a1820 */ /* 0x000fe20000400000 */
[----:B------:R-:W-:Y:S01]  /*0430*/  FSETP.GEU.AND P6, PT, R29, 1.175494350822287508e-38, PT ;  /* 0x008000001d00780b */ /* 0x000fe20003fce000 */
[----:B------:R0:W2:Y:S02]  /*0440*/  @!P0 LDG.E.EL R8, desc[UR4][R12.64] ;  /* 0x000000040c088981 */ /* 0x0000a4000c2e1900 */
[----:B------:R-:W-:Y:S01]  /*0450*/  @!P4 FMUL R26, R26, 16777216 ;  /* 0x4b8000001a1ac820 */ /* 0x000fe20000400000 */
[----:B------:R-:W-:Y:S01]  /*0460*/  @P2 FMUL R28, R28, 0.25 ;  /* 0x3e8000001c1c2820 */ /* 0x000fe20000400000 */
[----:B0-----:R-:W-:-:S04]  /*0470*/  CS2R R12, SRZ ;  /* 0x00000000000c7805 */ /* 0x001fc8000001ff00 */
[----:B------:R-:W0:Y:S01]  /*0480*/  MUFU.RCP R26, R26 ;  /* 0x0000001a001a7308 */ /* 0x000e220000001000 */
[----:B------:R-:W-:Y:S01]  /*0490*/  @P3 FMUL R29, R29, 0.25 ;  /* 0x3e8000001d1d3820 */ /* 0x000fe20000400000 */
[----:B------:R-:W-:Y:S01]  /*04a0*/  CS2R R10, SRZ ;  /* 0x00000000000a7805 */ /* 0x000fe2000001ff00 */
[----:B------:R-:W-:Y:S01]  /*04b0*/  @!P5 FMUL R28, R28, 16777216 ;  /* 0x4b8000001c1cd820 */ /* 0x000fe20000400000 */
[----:B------:R1:W5:Y:S01]  /*04c0*/  @!P0 LDG.E.64 R12, desc[UR4][R24.64] ;  /* 0x00000004180c8981 */ /* 0x000362000c1e1b00 */
[----:B------:R-:W-:Y:S01]  /*04d0*/  @!P6 FMUL R29, R29, 16777216 ;  /* 0x4b8000001d1de820 */ /* 0x000fe20000400000 */
[----:B------:R-:W-:Y:S01]  /*04e0*/  HFMA2.MMA R23, -RZ, RZ, 0, 0 ;  /* 0x00000000ff177435 */ /* 0x000fe200000001ff */
[----:B------:R-:W-:Y:S01]  /*04f0*/  FSEL R27, R21, 1, P1 ;  /* 0x3f800000151b7808 */ /* 0x000fe20000800000 */
[----:B------:R-:W2:Y:S01]  /*0500*/  @!P0 LDG.E.EL R10, desc[UR4][R16.64] ;  /* 0x00000004100a8981 */ /* 0x000ea2000c2e1900 */
[----:B------:R-:W-:-:S03]  /*0510*/  MOV R22, RZ ;  /* 0x000000ff00167202 */ /* 0x000fc60000000f00 */
[----:B------:R0:W2:Y:S01]  /*0520*/  @!P0 LDG.E.EL R11, desc[UR4][R16.64] ;  /* 0x00000004100b8981 */ /* 0x0000a2000c2e1900 */
[----:B-1----:R-:W1:Y:S01]  /*0530*/  LDC.64 R24, c[0x0][0x268] ;  /* 0x00009a00ff187b82 */ /* 0x002e620000000a00 */
[----:B------:R-:W3:Y:S01]  /*0540*/  MUFU.RCP R28, R28 ;  /* 0x0000001c001c7308 */ /* 0x000ee20000001000 */
[----:B------:R-:W-:Y:S01]  /*0550*/  @!P4 FMUL R27, R27, 16777216 ;  /* 0x4b8000001b1bc820 */ /* 0x000fe20000400000 */
[----:B------:R-:W2:Y:S04]  /*0560*/  @!P0 LDG.E.EL R23, desc[UR4][R14.64] ;  /* 0x000000040e178981 */ /* 0x000ea8000c2e1900 */
[----:B------:R3:W2:Y:S01]  /*0570*/  @!P0 LDG.E.EL R22, desc[UR4][R14.64] ;  /* 0x000000040e168981 */ /* 0x0006a2000c2e1900 */
[----:B0-----:R-:W-:Y:S01]  /*0580*/  CS2R R16, SRZ ;  /* 0x0000000000107805 */ /* 0x001fe2000001ff00 */
[----:B------:R-:W0:Y:S01]  /*0590*/  MUFU.RCP R29, R29 ;  /* 0x0000001d001d7308 */ /* 0x000e220000001000 */
[----:B------:R-:W-:Y:S01]  /*05a0*/  FMUL R26, R26, R27 ;  /* 0x0000001b1a1a7220 */ /* 0x000fe20000400000 */
[----:B------:R-:W-:-:S03]  /*05b0*/  FSEL R27, R21, 1, P2 ;  /* 0x3f800000151b7808 */ /* 0x000fc60001000000 */
[----:B------:R1:W2:Y:S01]  /*05c0*/  @!P0 LDG.E.64 R16, desc[UR4][R18.64] ;  /* 0x0000000412108981 */ /* 0x0002a2000c1e1b00 */
[----:B---3--:R-:W-:Y:S01]  /*05d0*/  FSEL R14, R21, 1, P3 ;  /* 0x3f800000150e7808 */ /* 0x008fe20001800000 */
[----:B------:R-:W-:-:S04]  /*05e0*/  @!P5 FMUL R27, R27, 16777216 ;  /* 0x4b8000001b1bd820 */ /* 0x000fc80000400000 */
[----:B------:R-:W-:Y:S01]  /*05f0*/  @!P6 FMUL R14, R14, 16777216 ;  /* 0x4b8000000e0ee820 */ /* 0x000fe20000400000 */
[----:B------:R-:W-:Y:S01]  /*0600*/  FMUL R27, R28, R27 ;  /* 0x0000001b1c1b7220 */ /* 0x000fe20000400000 */
[----:B-1----:R-:W-:-:S04]  /*0610*/  IMAD.WIDE R18, R0, 0x4, R24 ;  /* 0x0000000400127825 */ /* 0x002fc800078e0218 */
[----:B0-----:R-:W-:Y:S01]  /*0620*/  FMUL R28, R29, R14 ;  /* 0x0000000e1d1c7220 */ /* 0x001fe20000400000 */
[----:B------:R-:W-:-:S06]  /*0630*/  CS2R R14, SRZ ;  /* 0x00000000000e7805 */ /* 0x000fcc000001ff00 */
[----:B------:R0:W3:Y:S01]  /*0640*/  @!P0 LDG.E.64 R14, desc[UR4][R18.64] ;  /* 0x00000004120e8981 */ /* 0x0000e2000c1e1b00 */
[----:B----4-:R-:W-:-:S04]  /*0650*/  FADD R24, R20, 9.9999997473787516356e-06 ;  /* 0x3727c5ac14187421 */ /* 0x010fc80000000000 */
[----:B------:R-:W1:Y:S02]  /*0660*/  MUFU.SQRT R25, R24 ;  /* 0x0000001800197308 */ /* 0x000e640000002000 */
[C---:B-1----:R-:W-:Y:S02]  /*0670*/  FSETP.GT.AND P1, PT, R25.reuse, 8.50705917302346158658e+37, PT ;  /* 0x7e8000001900780b */ /* 0x042fe40003f24000 */
[----:B------:R-:W-:-:S11]  /*0680*/  FSETP.GEU.AND P2, PT, R25, 1.175494350822287508e-38, PT ;  /* 0x008000001900780b */ /* 0x000fd60003f4e000 */
[----:B------:R-:W-:-:S04]  /*0690*/  @P1 FMUL R25, R25, 0.25 ;  /* 0x3e80000019191820 */ /* 0x000fc80000400000 */
[----:B------:R-:W-:-:S06]  /*06a0*/  @!P2 FMUL R25, R25, 16777216 ;  /* 0x4b8000001919a820 */ /* 0x000fcc0000400000 */
[----:B------:R-:W0:Y:S01]  /*06b0*/  MUFU.RCP R25, R25 ;  /* 0x0000001900197308 */ /* 0x000e220000001000 */
[----:B------:R-:W-:Y:S02]  /*06c0*/  FSEL R29, R21, 1, P1 ;  /* 0x3f800000151d7808 */ /* 0x000fe40000800000 */
[----:B------:R-:W1:Y:S03]  /*06d0*/  LDC.64 R20, c[0x0][0x210] ;  /* 0x00008400ff147b82 */ /* 0x000e660000000a00 */
[----:B------:R-:W-:-:S04]  /*06e0*/  @!P2 FMUL R29, R29, 16777216 ;  /* 0x4b8000001d1da820 */ /* 0x000fc80000400000 */
[----:B0-----:R-:W-:Y:S01]  /*06f0*/  FMUL R18, R25, R29 ;  /* 0x0000001d19127220 */ /* 0x001fe20000400000 */
[----:B-1----:R-:W-:-:S04]  /*0700*/  IMAD.WIDE R20, R0, 0x4, R20 ;  /* 0x0000000400147825 */ /* 0x002fc800078e0214 */
[----:B-----5:R-:W-:Y:S01]  /*0710*/  FADD R3, -R3, R12 ;  /* 0x0000000c03037221 */ /* 0x020fe20000000100 */
[----:B------:R-:W-:-:S03]  /*0720*/  FADD R13, -R2, R13 ;  /* 0x0000000d020d7221 */ /* 0x000fc60000000100 */
[----:B------:R-:W-:Y:S01]  /*0730*/  FMUL R28, R28, R3 ;  /* 0x000000031c1c7220 */ /* 0x000fe20000400000 */
[----:B------:R-:W-:-:S03]  /*0740*/  FMUL R13, R18, R13 ;  /* 0x0000000d120d7220 */ /* 0x000fc60000400000 */
[----:B--2---:R-:W-:Y:S01]  /*0750*/  FFMA R10, R28, R10, R23 ;  /* 0x0000000a1c0a7223 */ /* 0x004fe20000000017 */
[----:B------:R-:W-:Y:S01]  /*0760*/  FADD R5, -R5, R16 ;  /* 0x0000001005057221 */ /* 0x000fe20000000100 */
[----:B------:R-:W-:-:S03]  /*0770*/  FADD R4, -R4, R17 ;  /* 0x0000001104047221 */ /* 0x000fc60000000100 */
[----:B------:R-:W-:Y:S01]  /*0780*/  FMUL R26, R26, R5 ;  /* 0x000000051a1a7220 */ /* 0x000fe20000400000 */
[----:B------:R-:W-:Y:S01]  /*0790*/  FMUL R27, R27, R4 ;  /* 0x000000041b1b7220 */ /* 0x000fe20000400000 */
[----:B------:R-:W-:Y:S02]  /*07a0*/  FFMA R11, R13, R11, R22 ;  /* 0x0000000b0d0b7223 */ /* 0x000fe40000000016 */
[----:B------:R-:W-:Y:S01]  /*07b0*/  FFMA R9, R26, R6, R9 ;  /* 0x000000061a097223 */ /* 0x000fe20000000009 */
[----:B------:R-:W-:-:S03]  /*07c0*/  FFMA R8, R27, R7, R8 ;  /* 0x000000071b087223 */ /* 0x000fc60000000008 */
[----:B------:R-:W-:Y:S01]  /*07d0*/  FADD R9, R10, R9 ;  /* 0x000000090a097221 */ /* 0x000fe20000000000 */
[----:B------:R-:W-:-:S03]  /*07e0*/  FADD R8, R11, R8 ;  /* 0x000000080b087221 */ /* 0x000fc60000000000 */
[----:B---3--:R-:W-:Y:S01]  /*07f0*/  FADD R14, R9, R14 ;  /* 0x0000000e090e7221 */ /* 0x008fe20000000000 */
[----:B------:R-:W-:Y:S01]  /*0800*/  FADD R15, R8, R15 ;  /* 0x0000000f080f7221 */ /* 0x000fe20000000000 */
[----:B------:R-:W-:Y:S06]  /*0810*/  @P0 EXIT ;  /* 0x000000000000094d */ /* 0x000fec0003800000 */
[----:B------:R-:W-:Y:S01]  /*0820*/  STG.E.64 desc[UR4][R20.64], R14 ;  /* 0x0000000e14007986 */ /* 0x000fe2000c101b04 */
[----:B------:R-:W-:Y:S05]  /*0830*/  EXIT ;  /* 0x000000000000794d */ /* 0x000fea0003800000 */
.L_x_0:
[----:B------:R-:W-:-:S00]  /*0840*/  BRA `(.L_x_0) ;  /* 0xfffffffc00fc7947 */ /* 0x000fc0000383ffff */
[----:B------:R-:W-:-:S00]  /*0850*/  NOP ;  /* 0x0000000000007918 */ /* 0x000fc00000000000 */
        /* <DEDUP_REMOVED lines=10> */
.L_x_1:


//--------------------- .nv.global.init           --------------------------
	.section	.nv.global.init,"aw",@progbits
.nv.global.init:
	.type		_$_str,@object
	.size		_$_str,(_$_str_$_2 - _$_str)
_$_str:
        /*0000*/ 	.byte	0x5f, 0x5f, 0x43, 0x55, 0x44, 0x41, 0x5f, 0x46, 0x54, 0x5a, 0x00
	.type		_$_str_$_2,@object
	.size		_$_str_$_2,(.L_1 - _$_str_$_2)
_$_str_$_2:
        /*000b*/ 	.byte	0x5f, 0x5f, 0x43, 0x55, 0x44, 0x41, 0x5f, 0x50, 0x52, 0x45, 0x43, 0x5f, 0x53, 0x51, 0x52, 0x54
        /*001b*/ 	.byte	0x00
.L_1:


//--------------------- .nv.constant0.triton_poi_fused__native_batch_norm_legit_no_training_add_0 --------------------------
	.section	.nv.constant0.triton_poi_fused__native_batch_norm_legit_no_training_add_0,"a",@progbits
	.sectionflags	@""
	.align	4
.nv.constant0.triton_poi_fused__native_batch_norm_legit_no_training_add_0:
	.zero		628
